//
// Generated by NVIDIA NVVM Compiler
//
// Compiler Build ID: CL-36424714
// Cuda compilation tools, release 13.0, V13.0.88
// Based on NVVM 20.0.0
//

.version 9.0
.target sm_100
.address_size 64

	// .globl	_Z7dkernelv
.extern .func  (.param .b32 func_retval0) vprintf
(
	.param .b64 vprintf_param_0,
	.param .b64 vprintf_param_1
)
;
.global .align 1 .b8 $str[29] = {66, 108, 111, 99, 107, 32, 73, 100, 58, 32, 37, 117, 44, 32, 84, 104, 114, 101, 97, 100, 32, 73, 100, 58, 32, 37, 117, 10};

.visible .entry _Z7dkernelv()
{
	.local .align 8 .b8 	__local_depot0[8];
	.reg .b64 	%SP;
	.reg .b64 	%SPL;
	.reg .b32 	%r<5>;
	.reg .b64 	%rd<5>;

	mov.u64 	%SPL, __local_depot0;
	cvta.local.u64 	%SP, %SPL;
	add.u64 	%rd1, %SP, 0;
	add.u64 	%rd2, %SPL, 0;
	mov.u32 	%r1, %ctaid.x;
	mov.u32 	%r2, %tid.x;
	st.local.v2.u32 	[%rd2], {%r1, %r2};
	mov.u64 	%rd3, $str;
	cvta.global.u64 	%rd4, %rd3;
	{ // callseq 0, 0
	.param .b64 param0;
	st.param.b64 	[param0], %rd4;
	.param .b64 param1;
	st.param.b64 	[param1], %rd1;
	.param .b32 retval0;
	call.uni (retval0), 
	vprintf, 
	(
	param0, 
	param1
	);
	ld.param.b32 	%r3, [retval0];
	} // callseq 0
	ret;

}


// ===== COMPILED SASS (sm_100) =====

	.target	sm_100

	.elftype	@"ET_EXEC"


//--------------------- .note.nv.tkinfo           --------------------------
	.section	.note.nv.tkinfo,"",@"SHT_NOTE"
	.sectionflags	@"SHF_NOTE_NV_TKINFO"
	.tkinfo
        /*0018*/ 	.word	0x00000002
        /*0030*/ 	.string	""
        /*0030*/ 	.string	"ptxas"
        /*0030*/ 	.string	"Cuda compilation tools, release 13.0, V13.0.88"
        /*0030*/ 	.string	"Build cuda_13.0.r13.0/compiler.36424714_0"
        /*0030*/ 	.string	"-arch sm_100 -m 64 "



//--------------------- .note.nv.cuinfo           --------------------------
	.section	.note.nv.cuinfo,"",@"SHT_NOTE"
	.sectionflags	@"SHF_NOTE_NV_CUINFO"
        /*0018*/ 	.short	0x0002
        /*001a*/ 	.short	0x0064
        /*001c*/ 	.short	0x0082
	.zero		2


//--------------------- .nv.info                  --------------------------
	.section	.nv.info,"",@"SHT_CUDA_INFO"
	.align	4


	//----- nvinfo : EIATTR_REGCOUNT
	.align		4
        /*0000*/ 	.byte	0x04, 0x2f
        /*0002*/ 	.short	(.L_2 - .L_1)
	.align		4
.L_1:
        /*0004*/ 	.word	index@(_Z7dkernelv)
        /*0008*/ 	.word	0x00000018


	//----- nvinfo : EIATTR_FRAME_SIZE
	.align		4
.L_2:
        /*000c*/ 	.byte	0x04, 0x11
        /*000e*/ 	.short	(.L_4 - .L_3)
	.align		4
.L_3:
        /*0010*/ 	.word	index@(_Z7dkernelv)
        /*0014*/ 	.word	0x00000008


	//----- nvinfo : EIATTR_MIN_STACK_SIZE
	.align		4
.L_4:
        /*0018*/ 	.byte	0x04, 0x12
        /*001a*/ 	.short	(.L_6 - .L_5)
	.align		4
.L_5:
        /*001c*/ 	.word	index@(_Z7dkernelv)
        /*0020*/ 	.word	0x00000008
.L_6:


//--------------------- .nv.compat                --------------------------
	.section	.nv.compat,"",@"SHT_CUDA_COMPAT_INFO"
	.align	4
        /*0000*/ 	.byte	0x02, 0x09, 0x00, 0x00, 0x02, 0x02, 0x01, 0x00, 0x02, 0x05, 0x05, 0x00, 0x03, 0x07, 0x01, 0x01
        /*0010*/ 	.byte	0x02, 0x03, 0x00, 0x00, 0x02, 0x06, 0x01, 0x00, 0x04, 0x0b, 0x08, 0x00, 0x09, 0x00, 0x00, 0x00
        /*0020*/ 	.byte	0x00, 0x00, 0x00, 0x00


//--------------------- .nv.info._Z7dkernelv      --------------------------
	.section	.nv.info._Z7dkernelv,"",@"SHT_CUDA_INFO"
	.sectionflags	@""
	.align	4


	//----- nvinfo : EIATTR_CUDA_API_VERSION
	.align		4
        /*0000*/ 	.byte	0x04, 0x37
        /*0002*/ 	.short	(.L_8 - .L_7)
.L_7:
        /*0004*/ 	.word	0x00000082


	//----- nvinfo : EIATTR_SPARSE_MMA_MASK
	.align		4
.L_8:
        /*0008*/ 	.byte	0x03, 0x50
        /*000a*/ 	.short	0x0000


	//----- nvinfo : EIATTR_MAXREG_COUNT
	.align		4
        /*000c*/ 	.byte	0x03, 0x1b
        /*000e*/ 	.short	0x00ff


	//----- nvinfo : EIATTR_EXTERNS
	.align		4
        /*0010*/ 	.byte	0x04, 0x0f
        /*0012*/ 	.short	(.L_10 - .L_9)


	//   ....[0]....
	.align		4
.L_9:
        /*0014*/ 	.word	index@(vprintf)


	//----- nvinfo : EIATTR_MERCURY_ISA_VERSION
	.align		4
.L_10:
        /*0018*/ 	.byte	0x03, 0x5f
        /*001a*/ 	.short	0x0101


	//----- nvinfo : EIATTR_VRC_CTA_INIT_COUNT
	.align		4
        /*001c*/ 	.byte	0x02, 0x4a
	.zero		1
	.zero		1


	//----- nvinfo : EIATTR_SYSCALL_OFFSETS
	.align		4
        /*0020*/ 	.byte	0x04, 0x46
        /*0022*/ 	.short	(.L_12 - .L_11)


	//   ....[0]....
.L_11:
        /*0024*/ 	.word	0x000000f0


	//----- nvinfo : EIATTR_EXIT_INSTR_OFFSETS
	.align		4
.L_12:
        /*0028*/ 	.byte	0x04, 0x1c
        /*002a*/ 	.short	(.L_14 - .L_13)


	//   ....[0]....
.L_13:
        /*002c*/ 	.word	0x00000100


	//----- nvinfo : EIATTR_SW_WAR
	.align		4
.L_14:
        /*0030*/ 	.byte	0x04, 0x36
        /*0032*/ 	.short	(.L_16 - .L_15)
.L_15:
        /*0034*/ 	.word	0x00000008
.L_16:


//--------------------- .nv.callgraph             --------------------------
	.section	.nv.callgraph,"",@"SHT_CUDA_CALLGRAPH"
	.align	4
	.sectionentsize	8
	.align		4
        /*0000*/ 	.word	0x00000000
	.align		4
        /*0004*/ 	.word	0xffffffff
	.align		4
        /*0008*/ 	.word	index@(_Z7dkernelv)
	.align		4
        /*000c*/ 	.word	index@(vprintf)
	.align		4
        /*0010*/ 	.word	0x00000000
	.align		4
        /*0014*/ 	.word	0xfffffffe
	.align		4
        /*0018*/ 	.word	0x00000000
	.align		4
        /*001c*/ 	.word	0xfffffffd
	.align		4
        /*0020*/ 	.word	0x00000000
	.align		4
        /*0024*/ 	.word	0xfffffffc


//--------------------- .nv.constant4             --------------------------
	.section	.nv.constant4,"a",@progbits
	.align	8
	.align		8
.nv.constant4:
        /*0000*/ 	.dword	vprintf
	.align		8
        /*0008*/ 	.dword	$str


//--------------------- .text._Z7dkernelv         --------------------------
	.section	.text._Z7dkernelv,"ax",@progbits
	.align	128
        .global         _Z7dkernelv
        .type           _Z7dkernelv,@function
        .size           _Z7dkernelv,(.L_x_2 - _Z7dkernelv)
        .other          _Z7dkernelv,@"STO_CUDA_ENTRY STV_DEFAULT"
_Z7dkernelv:
.text._Z7dkernelv:
[----:B------:R-:W0:Y:S01]  /*0000*/  LDC R1, c[0x0][0x37c] ;  /* 0x0000df00ff017b82 */ /* 0x000e220000000800 */
[----:B------:R-:W1:Y:S01]  /*0010*/  S2R R8, SR_CTAID.X ;  /* 0x0000000000087919 */ /* 0x000e620000002500 */
[----:B0-----:R-:W-:Y:S01]  /*0020*/  VIADD R1, R1, 0xfffffff8 ;  /* 0xfffffff801017836 */ /* 0x001fe20000000000 */
[----:B------:R-:W-:Y:S01]  /*0030*/  MOV R0, 0x0 ;  /* 0x0000000000007802 */ /* 0x000fe20000000f00 */
[----:B------:R-:W0:Y:S01]  /*0040*/  LDCU UR4, c[0x0][0x2f8] ;  /* 0x00005f00ff0477ac */ /* 0x000e220008000800 */
[----:B------:R-:W1:Y:S03]  /*0050*/  S2R R9, SR_TID.X ;  /* 0x0000000000097919 */ /* 0x000e660000002100 */
[----:B------:R2:W3:Y:S01]  /*0060*/  LDC.64 R2, c[0x4][R0] ;  /* 0x0100000000027b82 */ /* 0x0004e20000000a00 */
[----:B------:R-:W4:Y:S01]  /*0070*/  LDCU.64 UR6, c[0x4][0x8] ;  /* 0x01000100ff0677ac */ /* 0x000f220008000a00 */
[----:B------:R-:W5:Y:S01]  /*0080*/  LDCU UR5, c[0x0][0x2fc] ;  /* 0x00005f80ff0577ac */ /* 0x000f620008000800 */
[----:B0-----:R-:W-:Y:S01]  /*0090*/  IADD3 R6, P0, PT, R1, UR4, RZ ;  /* 0x0000000401067c10 */ /* 0x001fe2000ff1e0ff */
[----:B----4-:R-:W-:Y:S01]  /*00a0*/  IMAD.U32 R4, RZ, RZ, UR6 ;  /* 0x00000006ff047e24 */ /* 0x010fe2000f8e00ff */
[----:B------:R-:W-:-:S03]  /*00b0*/  MOV R5, UR7 ;  /* 0x0000000700057c02 */ /* 0x000fc60008000f00 */
[----:B-----5:R-:W-:Y:S01]  /*00c0*/  IMAD.X R7, RZ, RZ, UR5, P0 ;  /* 0x00000005ff077e24 */ /* 0x020fe200080e06ff */
[----:B-1----:R2:W-:Y:S07]  /*00d0*/  STL.64 [R1], R8 ;  /* 0x0000000801007387 */ /* 0x0025ee0000100a00 */
[----:B------:R-:W-:-:S07]  /*00e0*/  LEPC R20, `(.L_x_0) ;  /* 0x000000001014794e */ /* 0x000fce0000000000 */
[----:B--23--:R-:W-:Y:S05]  /*00f0*/  CALL.ABS.NOINC R2 ;  /* 0x0000000002007343 */ /* 0x00cfea0003c00000 */
.L_x_0:
[----:B------:R-:W-:Y:S05]  /*0100*/  EXIT ;  /* 0x000000000000794d */ /* 0x000fea0003800000 */
.L_x_1:
[----:B------:R-:W-:-:S00]  /*0110*/  BRA `(.L_x_1) ;  /* 0xfffffffc00fc7947 */ /* 0x000fc0000383ffff */
[----:B------:R-:W-:-:S00]  /*0120*/  NOP ;  /* 0x0000000000007918 */ /* 0x000fc00000000000 */
        /* <DEDUP_REMOVED lines=13> */
.L_x_2:


//--------------------- .nv.global.init           --------------------------
	.section	.nv.global.init,"aw",@progbits
.nv.global.init:
	.type		$str,@object
	.size		$str,(.L_0 - $str)
$str:
        /*0000*/ 	.byte	0x42, 0x6c, 0x6f, 0x63, 0x6b, 0x20, 0x49, 0x64, 0x3a, 0x20, 0x25, 0x75, 0x2c, 0x20, 0x54, 0x68
        /*0010*/ 	.byte	0x72, 0x65, 0x61, 0x64, 0x20, 0x49, 0x64, 0x3a, 0x20, 0x25, 0x75, 0x0a, 0x00
.L_0:


//--------------------- .nv.shared.reserved.0     --------------------------
	.section	.nv.shared.reserved.0,"aw",@nobits
	.weak		__nv_reservedSMEM_offset_0_alias
	.size		__nv_reservedSMEM_offset_0_alias, 0, 64
	.other		__nv_reservedSMEM_offset_0_alias,@"STO_CUDA_RESERVED_SHARED STV_DEFAULT"
__nv_reservedSMEM_offset_0_alias:
	.zero		0
	.zero		64


//--------------------- .nv.constant0._Z7dkernelv --------------------------
	.section	.nv.constant0._Z7dkernelv,"a",@progbits
	.sectionflags	@""
	.align	4
.nv.constant0._Z7dkernelv:
	.zero		896


//--------------------- SYMBOLS --------------------------

	.type		.nv.reservedSmem.offset0,@object
	.size		.nv.reservedSmem.offset0,0x4
	.type		vprintf,@function
